	.headerflags	@"EF_CUDA_TEXMODE_UNIFIED EF_CUDA_64BIT_ADDRESS EF_CUDA_ACCELERATORS EF_CUDA_SM90 EF_CUDA_VIRTUAL_SM(EF_CUDA_SM90)"
	.elftype	@"ET_EXEC"


//--------------------- .nv.info                  --------------------------
	.section	.nv.info,"",@"SHT_CUDA_INFO"
	.align	4


	//----- nvinfo : EIATTR_REGCOUNT
	.align		4
        /*0000*/ 	.byte	0x04, 0x2f
        /*0002*/ 	.short	(.L_1 - .L_0)
	.align		4
.L_0:
        /*0004*/ 	.word	index@(triton_per_fused_mean_mul_sigmoid_29)
        /*0008*/ 	.word	0x00000020


	//----- nvinfo : EIATTR_MIN_STACK_SIZE
	.align		4
.L_1:
        /*000c*/ 	.byte	0x04, 0x12
        /*000e*/ 	.short	(.L_3 - .L_2)
	.align		4
.L_2:
        /*0010*/ 	.word	index@(triton_per_fused_mean_mul_sigmoid_29)
        /*0014*/ 	.word	0x00000000


	//----- nvinfo : EIATTR_FRAME_SIZE
	.align		4
.L_3:
        /*0018*/ 	.byte	0x04, 0x11
        /*001a*/ 	.short	(.L_5 - .L_4)
	.align		4
.L_4:
        /*001c*/ 	.word	index@(triton_per_fused_mean_mul_sigmoid_29)
        /*0020*/ 	.word	0x00000000


	//----- nvinfo : EIATTR_MIN_STACK_SIZE
	.align		4
.L_5:
        /*0024*/ 	.byte	0x04, 0x12
        /*0026*/ 	.short	(.L_7 - .L_6)
	.align		4
.L_6:
        /*0028*/ 	.word	index@(triton_per_fused_mean_mul_sigmoid_29)
        /*002c*/ 	.word	0x00000000
.L_7:


//--------------------- .nv.info.triton_per_fused_mean_mul_sigmoid_29 --------------------------
	.section	.nv.info.triton_per_fused_mean_mul_sigmoid_29,"",@"SHT_CUDA_INFO"
	.sectionflags	@""
	.align	4


	//----- nvinfo : EIATTR_CUDA_API_VERSION
	.align		4
        /*0000*/ 	.byte	0x04, 0x37
        /*0002*/ 	.short	(.L_9 - .L_8)
.L_8:
        /*0004*/ 	.word	0x0000007c


	//----- nvinfo : EIATTR_KPARAM_INFO
	.align		4
.L_9:
        /*0008*/ 	.byte	0x04, 0x17
        /*000a*/ 	.short	(.L_11 - .L_10)
.L_10:
        /*000c*/ 	.word	0x00000000
        /*0010*/ 	.short	0x0003
        /*0012*/ 	.short	0x0014
        /*0014*/ 	.byte	0x00, 0xf0, 0x11, 0x00


	//----- nvinfo : EIATTR_KPARAM_INFO
	.align		4
.L_11:
        /*0018*/ 	.byte	0x04, 0x17
        /*001a*/ 	.short	(.L_13 - .L_12)
.L_12:
        /*001c*/ 	.word	0x00000000
        /*0020*/ 	.short	0x0002
        /*0022*/ 	.short	0x0010
        /*0024*/ 	.byte	0x00, 0xf0, 0x11, 0x00


	//----- nvinfo : EIATTR_KPARAM_INFO
	.align		4
.L_13:
        /*0028*/ 	.byte	0x04, 0x17
        /*002a*/ 	.short	(.L_15 - .L_14)
.L_14:
        /*002c*/ 	.word	0x00000000
        /*0030*/ 	.short	0x0001
        /*0032*/ 	.short	0x0008
        /*0034*/ 	.byte	0x00, 0xf4, 0x21, 0x00


	//----- nvinfo : EIATTR_KPARAM_INFO
	.align		4
.L_15:
        /*0038*/ 	.byte	0x04, 0x17
        /*003a*/ 	.short	(.L_17 - .L_16)
.L_16:
        /*003c*/ 	.word	0x00000000
        /*0040*/ 	.short	0x0000
        /*0042*/ 	.short	0x0000
        /*0044*/ 	.byte	0x00, 0xf4, 0x21, 0x00


	//----- nvinfo : EIATTR_SPARSE_MMA_MASK
	.align		4
.L_17:
        /*0048*/ 	.byte	0x03, 0x50
        /*004a*/ 	.short	0x0000


	//----- nvinfo : EIATTR_MAXREG_COUNT
	.align		4
        /*004c*/ 	.byte	0x03, 0x1b
        /*004e*/ 	.short	0x00ff


	//----- nvinfo : EIATTR_COOP_GROUP_MASK_REGIDS
	.align		4
        /*0050*/ 	.byte	0x04, 0x29
        /*0052*/ 	.short	(.L_19 - .L_18)


	//   ....[0]....
.L_18:
        /*0054*/ 	.word	0xffffffff


	//   ....[1]....
        /*0058*/ 	.word	0xffffffff


	//   ....[2]....
        /*005c*/ 	.word	0xffffffff


	//   ....[3]....
        /*0060*/ 	.word	0xffffffff


	//   ....[4]....
        /*0064*/ 	.word	0xffffffff


	//   ....[5]....
        /*0068*/ 	.word	0xffffffff


	//   ....[6]....
        /*006c*/ 	.word	0xffffffff


	//   ....[7]....
        /*0070*/ 	.word	0xffffffff


	//   ....[8]....
        /*0074*/ 	.word	0xffffffff


	//   ....[9]....
        /*0078*/ 	.word	0xffffffff


	//   ....[10]....
        /*007c*/ 	.word	0xffffffff


	//   ....[11]....
        /*0080*/ 	.word	0xffffffff


	//----- nvinfo : EIATTR_COOP_GROUP_INSTR_OFFSETS
	.align		4
.L_19:
        /*0084*/ 	.byte	0x04, 0x28
        /*0086*/ 	.short	(.L_21 - .L_20)


	//   ....[0]....
.L_20:
        /*0088*/ 	.word	0x00000a10


	//   ....[1]....
        /*008c*/ 	.word	0x00000a20


	//   ....[2]....
        /*0090*/ 	.word	0x00000a30


	//   ....[3]....
        /*0094*/ 	.word	0x00000a40


	//   ....[4]....
        /*0098*/ 	.word	0x00000a90


	//   ....[5]....
        /*009c*/ 	.word	0x00000aa0


	//   ....[6]....
        /*00a0*/ 	.word	0x00000ab0


	//   ....[7]....
        /*00a4*/ 	.word	0x00000ac0


	//   ....[8]....
        /*00a8*/ 	.word	0x00000b10


	//   ....[9]....
        /*00ac*/ 	.word	0x00000b20


	//   ....[10]....
        /*00b0*/ 	.word	0x00000b30


	//   ....[11]....
        /*00b4*/ 	.word	0x00000b40


	//----- nvinfo : EIATTR_EXIT_INSTR_OFFSETS
	.align		4
.L_21:
        /*00b8*/ 	.byte	0x04, 0x1c
        /*00ba*/ 	.short	(.L_23 - .L_22)


	//   ....[0]....
.L_22:
        /*00bc*/ 	.word	0x00000d20


	//   ....[1]....
        /*00c0*/ 	.word	0x00000d50


	//----- nvinfo : EIATTR_REQNTID
	.align		4
.L_23:
        /*00c4*/ 	.byte	0x04, 0x10
        /*00c6*/ 	.short	(.L_25 - .L_24)
.L_24:
        /*00c8*/ 	.word	0x00000100
        /*00cc*/ 	.word	0x00000001
        /*00d0*/ 	.word	0x00000001


	//----- nvinfo : EIATTR_CBANK_PARAM_SIZE
	.align		4
.L_25:
        /*00d4*/ 	.byte	0x03, 0x19
        /*00d6*/ 	.short	0x0018


	//----- nvinfo : EIATTR_PARAM_CBANK
	.align		4
        /*00d8*/ 	.byte	0x04, 0x0a
        /*00da*/ 	.short	(.L_27 - .L_26)
	.align		4
.L_26:
        /*00dc*/ 	.word	index@(.nv.constant0.triton_per_fused_mean_mul_sigmoid_29)
        /*00e0*/ 	.short	0x0210
        /*00e2*/ 	.short	0x0018


	//----- nvinfo : EIATTR_SW_WAR
	.align		4
.L_27:
        /*00e4*/ 	.byte	0x04, 0x36
        /*00e6*/ 	.short	(.L_29 - .L_28)
.L_28:
        /*00e8*/ 	.word	0x00000008
.L_29:


//--------------------- .nv.callgraph             --------------------------
	.section	.nv.callgraph,"",@"SHT_CUDA_CALLGRAPH"
	.align	4
	.sectionentsize	8
	.align		4
        /*0000*/ 	.word	0x00000000
	.align		4
        /*0004*/ 	.word	0xffffffff
	.align		4
        /*0008*/ 	.word	0x00000000
	.align		4
        /*000c*/ 	.word	0xfffffffe
	.align		4
        /*0010*/ 	.word	0x00000000
	.align		4
        /*0014*/ 	.word	0xfffffffd
	.align		4
        /*0018*/ 	.word	0x00000000
	.align		4
        /*001c*/ 	.word	0xfffffffc


//--------------------- .text.triton_per_fused_mean_mul_sigmoid_29 --------------------------
	.section	.text.triton_per_fused_mean_mul_sigmoid_29,"ax",@progbits
	.sectionflags	@"SHF_BARRIERS=1"
	.align	128
        .global         triton_per_fused_mean_mul_sigmoid_29
        .type           triton_per_fused_mean_mul_sigmoid_29,@function
        .size           triton_per_fused_mean_mul_sigmoid_29,(.L_x_1 - triton_per_fused_mean_mul_sigmoid_29)
        .other          triton_per_fused_mean_mul_sigmoid_29,@"STO_CUDA_ENTRY STV_DEFAULT"
triton_per_fused_mean_mul_sigmoid_29:
.text.triton_per_fused_mean_mul_sigmoid_29:
[----:B------:R-:W0:Y:S02]  /*0000*/  LDC R1, c[0x0][0x28] ;  /* 0x00000a00ff017b82 */ /* 0x000e240000000800 */
[----:B------:R-:W1:Y:S01]  /*0010*/  S2R R0, SR_CTAID.X ;  /* 0x0000000000007919 */ /* 0x000e620000002500 */
[----:B------:R-:W-:Y:S01]  /*0020*/  HFMA2.MMA R4, -RZ, RZ, 0, 0 ;  /* 0x00000000ff047435 */ /* 0x000fe200000001ff */
[----:B------:R-:W2:Y:S01]  /*0030*/  LDC.64 R8, c[0x0][0x218] ;  /* 0x00008600ff087b82 */ /* 0x000ea20000000a00 */
[----:B------:R-:W-:Y:S01]  /*0040*/  ULDC.64 UR6, c[0x0][0x208] ;  /* 0x0000820000067ab9 */ /* 0x000fe20000000a00 */
[----:B------:R-:W3:Y:S01]  /*0050*/  S2R R3, SR_TID.X ;  /* 0x0000000000037919 */ /* 0x000ee20000002100 */
[----:B-1----:R-:W-:Y:S02]  /*0060*/  SHF.L.U32 R0, R0, 0x7, RZ ;  /* 0x0000000700007819 */ /* 0x002fe400000006ff */
[----:B---3--:R-:W-:Y:S02]  /*0070*/  SHF.L.U32 R13, R3, 0x2, RZ ;  /* 0x00000002030d7819 */ /* 0x008fe400000006ff */
[----:B------:R-:W-:Y:S02]  /*0080*/  SHF.R.U32.HI R16, RZ, 0x5, R3 ;  /* 0x00000005ff107819 */ /* 0x000fe40000011603 */
[----:B------:R-:W-:-:S02]  /*0090*/  LOP3.LUT R5, R0, 0x7c, R13, 0xf8, !PT ;  /* 0x0000007c00057812 */ /* 0x000fc400078ef80d */
[----:B------:R-:W-:Y:S02]  /*00a0*/  SGXT.U32 R16, R16, 0x3 ;  /* 0x000000031010781a */ /* 0x000fe40000000000 */
[C---:B------:R-:W-:Y:S01]  /*00b0*/  ISETP.GE.AND P0, PT, R5.reuse, 0xf00, PT ;  /* 0x00000f000500780c */ /* 0x040fe20003f06270 */
[----:B------:R-:W-:-:S05]  /*00c0*/  IMAD.HI R4, R5, -0x77777777, R4 ;  /* 0x8888888905047827 */ /* 0x000fca00078e0204 */
[----:B------:R-:W-:-:S04]  /*00d0*/  SHF.R.U32.HI R7, RZ, 0x1f, R4 ;  /* 0x0000001fff077819 */ /* 0x000fc80000011604 */
[----:B------:R-:W-:-:S05]  /*00e0*/  LEA.HI.SX32 R7, R4, R7, 0x17 ;  /* 0x0000000704077211 */ /* 0x000fca00078fbaff */
[----:B------:R-:W-:-:S04]  /*00f0*/  IMAD R11, R7, -0x3c0, R5 ;  /* 0xfffffc40070b7824 */ /* 0x000fc800078e0205 */
[----:B------:R-:W-:-:S04]  /*0100*/  IMAD R4, R16, 0x3c0, R11 ;  /* 0x000003c010047824 */ /* 0x000fc800078e020b */
[----:B------:R-:W-:Y:S01]  /*0110*/  IMAD R19, R7, 0x3c00, R4 ;  /* 0x00003c0007137824 */ /* 0x000fe200078e0204 */
[----:B------:R-:W-:Y:S02]  /*0120*/  CS2R R4, SRZ ;  /* 0x0000000000047805 */ /* 0x000fe4000001ff00 */
[----:B------:R-:W-:Y:S02]  /*0130*/  CS2R R6, SRZ ;  /* 0x0000000000067805 */ /* 0x000fe4000001ff00 */
[----:B------:R-:W-:Y:S01]  /*0140*/  IADD3 R21, R19, 0x1e00, RZ ;  /* 0x00001e0013157810 */ /* 0x000fe20007ffe0ff */
[----:B--2---:R-:W-:Y:S01]  /*0150*/  IMAD.WIDE R18, R19, 0x4, R8 ;  /* 0x0000000413127825 */ /* 0x004fe200078e0208 */
[----:B------:R-:W-:-:S03]  /*0160*/  CS2R R10, SRZ ;  /* 0x00000000000a7805 */ /* 0x000fc6000001ff00 */
[----:B------:R-:W-:Y:S01]  /*0170*/  IMAD.WIDE R20, R21, 0x4, R8 ;  /* 0x0000000415147825 */ /* 0x000fe200078e0208 */
[----:B------:R-:W2:Y:S01]  /*0180*/  @!P0 LDG.E.128 R4, desc[UR6][R18.64] ;  /* 0x0000000612048981 */ /* 0x000ea2000c1e1d00 */
[----:B------:R-:W-:-:S06]  /*0190*/  CS2R R8, SRZ ;  /* 0x0000000000087805 */ /* 0x000fcc000001ff00 */
[----:B------:R-:W3:Y:S01]  /*01a0*/  @!P0 LDG.E.128 R8, desc[UR6][R20.64] ;  /* 0x0000000614088981 */ /* 0x000ee2000c1e1d00 */
[----:B------:R-:W1:Y:S01]  /*01b0*/  S2UR UR5, SR_CgaCtaId ;  /* 0x00000000000579c3 */ /* 0x000e620000008800 */
[----:B------:R-:W-:Y:S01]  /*01c0*/  UMOV UR4, 0x400 ;  /* 0x0000040000047882 */ /* 0x000fe20000000000 */
[----:B------:R-:W-:Y:S01]  /*01d0*/  SHF.L.U32 R16, R16, 0x2, RZ ;  /* 0x0000000210107819 */ /* 0x000fe200000006ff */
[----:B-1----:R-:W-:Y:S01]  /*01e0*/  UPRMT UR4, UR5, 0x654, UR4 ;  /* 0x0000065405047896 */ /* 0x002fe20008000004 */
[----:B--2---:R-:W-:-:S05]  /*01f0*/  SEL R4, R4, RZ, !P0 ;  /* 0x000000ff04047207 */ /* 0x004fca0004000000 */
[----:B------:R-:W-:Y:S01]  /*0200*/  FADD R17, RZ, -R4 ;  /* 0x80000004ff117221 */ /* 0x000fe20000000000 */
[----:B---3--:R-:W-:-:S03]  /*0210*/  SEL R8, R8, RZ, !P0 ;  /* 0x000000ff08087207 */ /* 0x008fc60004000000 */
[----:B------:R-:W-:Y:S02]  /*0220*/  FMUL R23, R17, 1.4426950216293334961 ;  /* 0x3fb8aa3b11177820 */ /* 0x000fe40000400000 */
[----:B------:R-:W-:-:S03]  /*0230*/  FADD R17, RZ, -R8 ;  /* 0x80000008ff117221 */ /* 0x000fc60000000000 */
[----:B------:R-:W-:Y:S02]  /*0240*/  FSETP.GEU.AND P5, PT, R23, -126, PT ;  /* 0xc2fc00001700780b */ /* 0x000fe40003fae000 */
[----:B------:R-:W-:Y:S01]  /*0250*/  SEL R5, R5, RZ, !P0 ;  /* 0x000000ff05057207 */ /* 0x000fe20004000000 */
[----:B------:R-:W-:Y:S01]  /*0260*/  FMUL R18, R17, 1.4426950216293334961 ;  /* 0x3fb8aa3b11127820 */ /* 0x000fe20000400000 */
[----:B------:R-:W-:Y:S02]  /*0270*/  SEL R10, R10, RZ, !P0 ;  /* 0x000000ff0a0a7207 */ /* 0x000fe40004000000 */
[----:B------:R-:W-:Y:S01]  /*0280*/  SEL R9, R9, RZ, !P0 ;  /* 0x000000ff09097207 */ /* 0x000fe20004000000 */
[----:B------:R-:W-:Y:S01]  /*0290*/  FADD R17, RZ, -R5 ;  /* 0x80000005ff117221 */ /* 0x000fe20000000000 */
[----:B------:R-:W-:Y:S01]  /*02a0*/  FSETP.GEU.AND P4, PT, R18, -126, PT ;  /* 0xc2fc00001200780b */ /* 0x000fe20003f8e000 */
[----:B------:R-:W-:Y:S01]  /*02b0*/  FADD R21, RZ, -R10 ;  /* 0x8000000aff157221 */ /* 0x000fe20000000000 */
[----:B------:R-:W-:-:S03]  /*02c0*/  SEL R7, R7, RZ, !P0 ;  /* 0x000000ff07077207 */ /* 0x000fc60004000000 */
[----:B------:R-:W-:Y:S01]  /*02d0*/  @!P5 FMUL R23, R23, 0.5 ;  /* 0x3f0000001717d820 */ /* 0x000fe20000400000 */
[----:B------:R-:W-:Y:S01]  /*02e0*/  FMUL R19, R17, 1.4426950216293334961 ;  /* 0x3fb8aa3b11137820 */ /* 0x000fe20000400000 */
[----:B------:R-:W-:Y:S02]  /*02f0*/  FADD R22, RZ, -R9 ;  /* 0x80000009ff167221 */ /* 0x000fe40000000000 */
[----:B------:R1:W2:Y:S01]  /*0300*/  MUFU.EX2 R17, R23 ;  /* 0x0000001700117308 */ /* 0x0002a20000000800 */
[----:B------:R-:W-:Y:S01]  /*0310*/  SEL R11, R11, RZ, !P0 ;  /* 0x000000ff0b0b7207 */ /* 0x000fe20004000000 */
[----:B------:R-:W-:Y:S01]  /*0320*/  FMUL R22, R22, 1.4426950216293334961 ;  /* 0x3fb8aa3b16167820 */ /* 0x000fe20000400000 */
[----:B------:R-:W-:Y:S01]  /*0330*/  SEL R6, R6, RZ, !P0 ;  /* 0x000000ff06067207 */ /* 0x000fe20004000000 */
[----:B-1----:R-:W-:Y:S01]  /*0340*/  FMUL R23, R21, 1.4426950216293334961 ;  /* 0x3fb8aa3b15177820 */ /* 0x002fe20000400000 */
[----:B------:R-:W-:Y:S01]  /*0350*/  FADD R21, RZ, -R7 ;  /* 0x80000007ff157221 */ /* 0x000fe20000000000 */
[----:B------:R-:W-:-:S02]  /*0360*/  @!P4 FMUL R18, R18, 0.5 ;  /* 0x3f0000001212c820 */ /* 0x000fc40000400000 */
[----:B------:R-:W-:Y:S01]  /*0370*/  FADD R20, RZ, -R6 ;  /* 0x80000006ff147221 */ /* 0x000fe20000000000 */
[----:B------:R-:W-:Y:S01]  /*0380*/  FMUL R24, R21, 1.4426950216293334961 ;  /* 0x3fb8aa3b15187820 */ /* 0x000fe20000400000 */
[----:B------:R-:W-:Y:S01]  /*0390*/  FADD R21, RZ, -R11 ;  /* 0x8000000bff157221 */ /* 0x000fe20000000000 */
[----:B------:R-:W-:Y:S02]  /*03a0*/  FSETP.GEU.AND P2, PT, R22, -126, PT ;  /* 0xc2fc00001600780b */ /* 0x000fe40003f4e000 */
[----:B------:R-:W-:Y:S01]  /*03b0*/  FSETP.GEU.AND P1, PT, R23, -126, PT ;  /* 0xc2fc00001700780b */ /* 0x000fe20003f2e000 */
[----:B------:R-:W-:Y:S01]  /*03c0*/  FMUL R26, R21, 1.4426950216293334961 ;  /* 0x3fb8aa3b151a7820 */ /* 0x000fe20000400000 */
[----:B------:R-:W-:Y:S01]  /*03d0*/  FMUL R20, R20, 1.4426950216293334961 ;  /* 0x3fb8aa3b14147820 */ /* 0x000fe20000400000 */
[----:B------:R-:W1:Y:S01]  /*03e0*/  MUFU.EX2 R18, R18 ;  /* 0x0000001200127308 */ /* 0x000e620000000800 */
[----:B------:R-:W-:Y:S01]  /*03f0*/  FSETP.GEU.AND P3, PT, R19, -126, PT ;  /* 0xc2fc00001300780b */ /* 0x000fe20003f6e000 */
[----:B--2---:R-:W-:Y:S01]  /*0400*/  @!P5 FMUL R17, R17, R17 ;  /* 0x000000111111d220 */ /* 0x004fe20000400000 */
[----:B------:R-:W-:-:S02]  /*0410*/  FSETP.GEU.AND P5, PT, R26, -126, PT ;  /* 0xc2fc00001a00780b */ /* 0x000fc40003fae000 */
[----:B------:R-:W-:-:S03]  /*0420*/  FSETP.GEU.AND P6, PT, R20, -126, PT ;  /* 0xc2fc00001400780b */ /* 0x000fc60003fce000 */
[----:B------:R-:W-:Y:S02]  /*0430*/  @!P2 FMUL R22, R22, 0.5 ;  /* 0x3f0000001616a820 */ /* 0x000fe40000400000 */
[----:B------:R-:W-:-:S04]  /*0440*/  @!P1 FMUL R23, R23, 0.5 ;  /* 0x3f00000017179820 */ /* 0x000fc80000400000 */
[----:B------:R-:W-:Y:S01]  /*0450*/  @!P3 FMUL R19, R19, 0.5 ;  /* 0x3f0000001313b820 */ /* 0x000fe20000400000 */
[----:B-1----:R-:W-:Y:S01]  /*0460*/  @!P4 FMUL R18, R18, R18 ;  /* 0x000000121212c220 */ /* 0x002fe20000400000 */
[----:B------:R-:W1:Y:S01]  /*0470*/  MUFU.EX2 R22, R22 ;  /* 0x0000001600167308 */ /* 0x000e620000000800 */
[----:B------:R-:W-:Y:S01]  /*0480*/  FSETP.GEU.AND P4, PT, R24, -126, PT ;  /* 0xc2fc00001800780b */ /* 0x000fe20003f8e000 */
[----:B------:R-:W-:Y:S01]  /*0490*/  @!P5 FMUL R26, R26, 0.5 ;  /* 0x3f0000001a1ad820 */ /* 0x000fe20000400000 */
[----:B------:R-:W-:-:S05]  /*04a0*/  @!P6 FMUL R20, R20, 0.5 ;  /* 0x3f0000001414e820 */ /* 0x000fca0000400000 */
[----:B------:R-:W2:Y:S01]  /*04b0*/  MUFU.EX2 R23, R23 ;  /* 0x0000001700177308 */ /* 0x000ea20000000800 */
[----:B------:R-:W-:-:S07]  /*04c0*/  FADD R28, R18, 1 ;  /* 0x3f800000121c7421 */ /* 0x000fce0000000000 */
[----:B------:R-:W3:Y:S01]  /*04d0*/  MUFU.EX2 R19, R19 ;  /* 0x0000001300137308 */ /* 0x000ee20000000800 */
[----:B------:R-:W-:-:S07]  /*04e0*/  @!P4 FMUL R24, R24, 0.5 ;  /* 0x3f0000001818c820 */ /* 0x000fce0000400000 */
[----:B------:R-:W4:Y:S01]  /*04f0*/  MUFU.EX2 R26, R26 ;  /* 0x0000001a001a7308 */ /* 0x000f220000000800 */
[----:B-1----:R-:W-:-:S07]  /*0500*/  @!P2 FMUL R22, R22, R22 ;  /* 0x000000161616a220 */ /* 0x002fce0000400000 */
[----:B------:R-:W1:Y:S01]  /*0510*/  MUFU.EX2 R20, R20 ;  /* 0x0000001400147308 */ /* 0x000e620000000800 */
[----:B--2---:R-:W-:Y:S01]  /*0520*/  @!P1 FMUL R23, R23, R23 ;  /* 0x0000001717179220 */ /* 0x004fe20000400000 */
[----:B------:R-:W-:Y:S01]  /*0530*/  FSETP.GT.AND P1, PT, R28, 8.50705917302346158658e+37, PT ;  /* 0x7e8000001c00780b */ /* 0x000fe20003f24000 */
[----:B------:R-:W-:Y:S01]  /*0540*/  FADD R25, R22, 1 ;  /* 0x3f80000016197421 */ /* 0x000fe20000000000 */
[----:B---3--:R-:W-:Y:S01]  /*0550*/  @!P3 FMUL R19, R19, R19 ;  /* 0x000000131313b220 */ /* 0x008fe20000400000 */
[----:B------:R-:W-:-:S03]  /*0560*/  FADD R23, R23, 1 ;  /* 0x3f80000017177421 */ /* 0x000fc60000000000 */
[----:B------:R2:W3:Y:S01]  /*0570*/  MUFU.EX2 R21, R24 ;  /* 0x0000001800157308 */ /* 0x0004e20000000800 */
[----:B----4-:R-:W-:Y:S01]  /*0580*/  @!P5 FMUL R26, R26, R26 ;  /* 0x0000001a1a1ad220 */ /* 0x010fe20000400000 */
[----:B------:R-:W-:Y:S01]  /*0590*/  FADD R27, R19, 1 ;  /* 0x3f800000131b7421 */ /* 0x000fe20000000000 */
[----:B------:R-:W-:Y:S01]  /*05a0*/  FSETP.GT.AND P5, PT, R23, 8.50705917302346158658e+37, PT ;  /* 0x7e8000001700780b */ /* 0x000fe20003fa4000 */
[----:B-1----:R-:W-:Y:S01]  /*05b0*/  @!P6 FMUL R20, R20, R20 ;  /* 0x000000141414e220 */ /* 0x002fe20000400000 */
[----:B------:R-:W-:Y:S01]  /*05c0*/  FSETP.GT.AND P6, PT, R25, 8.50705917302346158658e+37, PT ;  /* 0x7e8000001900780b */ /* 0x000fe20003fc4000 */
[----:B--2---:R-:W-:Y:S01]  /*05d0*/  FADD R24, R26, 1 ;  /* 0x3f8000001a187421 */ /* 0x004fe20000000000 */
[----:B------:R-:W-:Y:S01]  /*05e0*/  MOV R19, 0x3e800000 ;  /* 0x3e80000000137802 */ /* 0x000fe20000000f00 */
[----:B------:R-:W-:-:S03]  /*05f0*/  @P1 FMUL R28, R28, 0.25 ;  /* 0x3e8000001c1c1820 */ /* 0x000fc60000400000 */
[----:B------:R-:W-:Y:S02]  /*0600*/  FSEL R29, R19, 1, P1 ;  /* 0x3f800000131d7808 */ /* 0x000fe40000800000 */
[----:B------:R-:W-:Y:S01]  /*0610*/  FSETP.GT.AND P1, PT, R24, 8.50705917302346158658e+37, PT ;  /* 0x7e8000001800780b */ /* 0x000fe20003f24000 */
[----:B------:R-:W-:Y:S01]  /*0620*/  FADD R17, R17, 1 ;  /* 0x3f80000011117421 */ /* 0x000fe20000000000 */
[----:B---3--:R-:W-:Y:S01]  /*0630*/  @!P4 FMUL R21, R21, R21 ;  /* 0x000000151515c220 */ /* 0x008fe20000400000 */
[----:B------:R-:W-:Y:S01]  /*0640*/  FADD R20, R20, 1 ;  /* 0x3f80000014147421 */ /* 0x000fe20000000000 */
[----:B------:R-:W1:Y:S01]  /*0650*/  MUFU.RCP R28, R28 ;  /* 0x0000001c001c7308 */ /* 0x000e620000001000 */
[----:B------:R-:W-:Y:S01]  /*0660*/  @P6 FMUL R25, R25, 0.25 ;  /* 0x3e80000019196820 */ /* 0x000fe20000400000 */
[----:B------:R-:W-:Y:S01]  /*0670*/  FADD R22, R21, 1 ;  /* 0x3f80000015167421 */ /* 0x000fe20000000000 */
[----:B------:R-:W-:Y:S01]  /*0680*/  FSETP.GT.AND P3, PT, R17, 8.50705917302346158658e+37, PT ;  /* 0x7e8000001100780b */ /* 0x000fe20003f64000 */
[----:B------:R-:W-:Y:S01]  /*0690*/  @P5 FMUL R23, R23, 0.25 ;  /* 0x3e80000017175820 */ /* 0x000fe20000400000 */
[----:B------:R-:W-:-:S02]  /*06a0*/  FSEL R26, R19, 1, P6 ;  /* 0x3f800000131a7808 */ /* 0x000fc40003000000 */
[----:B------:R-:W-:Y:S01]  /*06b0*/  FSETP.GT.AND P4, PT, R20, 8.50705917302346158658e+37, PT ;  /* 0x7e8000001400780b */ /* 0x000fe20003f84000 */
[----:B------:R-:W2:Y:S01]  /*06c0*/  MUFU.RCP R25, R25 ;  /* 0x0000001900197308 */ /* 0x000ea20000001000 */
[----:B------:R-:W-:Y:S01]  /*06d0*/  FSETP.GT.AND P6, PT, R22, 8.50705917302346158658e+37, PT ;  /* 0x7e8000001600780b */ /* 0x000fe20003fc4000 */
[----:B------:R-:W-:Y:S01]  /*06e0*/  @P1 FMUL R24, R24, 0.25 ;  /* 0x3e80000018181820 */ /* 0x000fe20000400000 */
[----:B------:R-:W-:-:S05]  /*06f0*/  FSETP.GT.AND P2, PT, R27, 8.50705917302346158658e+37, PT ;  /* 0x7e8000001b00780b */ /* 0x000fca0003f44000 */
[----:B------:R-:W3:Y:S01]  /*0700*/  MUFU.RCP R23, R23 ;  /* 0x0000001700177308 */ /* 0x000ee20000001000 */
[----:B------:R-:W-:Y:S01]  /*0710*/  @P3 FMUL R17, R17, 0.25 ;  /* 0x3e80000011113820 */ /* 0x000fe20000400000 */
[----:B-1----:R-:W-:Y:S01]  /*0720*/  FMUL R21, R28, R29 ;  /* 0x0000001d1c157220 */ /* 0x002fe20000400000 */
[----:B------:R-:W-:-:S05]  /*0730*/  FSEL R28, R19, 1, P5 ;  /* 0x3f800000131c7808 */ /* 0x000fca0002800000 */
[----:B------:R-:W1:Y:S01]  /*0740*/  MUFU.RCP R24, R24 ;  /* 0x0000001800187308 */ /* 0x000e620000001000 */
[----:B------:R-:W-:Y:S01]  /*0750*/  @P4 FMUL R20, R20, 0.25 ;  /* 0x3e80000014144820 */ /* 0x000fe20000400000 */
[----:B------:R-:W-:Y:S01]  /*0760*/  @P6 FMUL R22, R22, 0.25 ;  /* 0x3e80000016166820 */ /* 0x000fe20000400000 */
[----:B------:R-:W-:Y:S01]  /*0770*/  @P2 FMUL R27, R27, 0.25 ;  /* 0x3e8000001b1b2820 */ /* 0x000fe20000400000 */
[----:B--2---:R-:W-:-:S04]  /*0780*/  FMUL R26, R25, R26 ;  /* 0x0000001a191a7220 */ /* 0x004fc80000400000 */
[----:B------:R-:W2:Y:S01]  /*0790*/  MUFU.RCP R17, R17 ;  /* 0x0000001100117308 */ /* 0x000ea20000001000 */
[----:B---3--:R-:W-:Y:S01]  /*07a0*/  FMUL R25, R23, R28 ;  /* 0x0000001c17197220 */ /* 0x008fe20000400000 */
[----:B------:R-:W-:Y:S01]  /*07b0*/  FSEL R23, R19, 1, P1 ;  /* 0x3f80000013177808 */ /* 0x000fe20000800000 */
[----:B------:R-:W-:-:S05]  /*07c0*/  FMUL R21, R8, R21 ;  /* 0x0000001508157220 */ /* 0x000fca0000400000 */
[----:B------:R-:W3:Y:S01]  /*07d0*/  MUFU.RCP R18, R27 ;  /* 0x0000001b00127308 */ /* 0x000ee20000001000 */
[----:B-1----:R-:W-:Y:S01]  /*07e0*/  FMUL R28, R24, R23 ;  /* 0x00000017181c7220 */ /* 0x002fe20000400000 */
[----:B------:R-:W-:-:S06]  /*07f0*/  FMUL R8, R9, R26 ;  /* 0x0000001a09087220 */ /* 0x000fcc0000400000 */
[----:B------:R-:W1:Y:S01]  /*0800*/  MUFU.RCP R20, R20 ;  /* 0x0000001400147308 */ /* 0x000e620000001000 */
[----:B------:R-:W-:-:S07]  /*0810*/  FSEL R24, R19, 1, P3 ;  /* 0x3f80000013187808 */ /* 0x000fce0001800000 */
[----:B------:R-:W4:Y:S01]  /*0820*/  MUFU.RCP R22, R22 ;  /* 0x0000001600167308 */ /* 0x000f220000001000 */
[----:B------:R-:W-:Y:S01]  /*0830*/  FMUL R9, R10, R25 ;  /* 0x000000190a097220 */ /* 0x000fe20000400000 */
[----:B------:R-:W-:Y:S01]  /*0840*/  FMUL R10, R11, R28 ;  /* 0x0000001c0b0a7220 */ /* 0x000fe20000400000 */
[C---:B------:R-:W-:Y:S02]  /*0850*/  FSEL R11, R19.reuse, 1, P2 ;  /* 0x3f800000130b7808 */ /* 0x040fe40001000000 */
[----:B------:R-:W-:Y:S01]  /*0860*/  FSEL R23, R19, 1, P4 ;  /* 0x3f80000013177808 */ /* 0x000fe20002000000 */
[----:B--2---:R-:W-:Y:S01]  /*0870*/  FMUL R17, R17, R24 ;  /* 0x0000001811117220 */ /* 0x004fe20000400000 */
[----:B------:R-:W-:Y:S01]  /*0880*/  FSEL R19, R19, 1, P6 ;  /* 0x3f80000013137808 */ /* 0x000fe20003000000 */
[----:B---3--:R-:W-:Y:S02]  /*0890*/  FMUL R11, R18, R11 ;  /* 0x0000000b120b7220 */ /* 0x008fe40000400000 */
[----:B-1----:R-:W-:Y:S01]  /*08a0*/  FMUL R20, R20, R23 ;  /* 0x0000001714147220 */ /* 0x002fe20000400000 */
[----:B------:R-:W-:Y:S01]  /*08b0*/  FFMA R17, R4, R17, R21 ;  /* 0x0000001104117223 */ /* 0x000fe20000000015 */
[----:B------:R-:W-:Y:S01]  /*08c0*/  LOP3.LUT R4, R13, 0x7c, RZ, 0xc0, !PT ;  /* 0x0000007c0d047812 */ /* 0x000fe200078ec0ff */
[----:B----4-:R-:W-:Y:S01]  /*08d0*/  FMUL R19, R22, R19 ;  /* 0x0000001316137220 */ /* 0x010fe20000400000 */
[----:B------:R-:W-:Y:S01]  /*08e0*/  FFMA R8, R5, R11, R8 ;  /* 0x0000000b05087223 */ /* 0x000fe20000000008 */
[----:B------:R-:W-:Y:S01]  /*08f0*/  FFMA R9, R6, R20, R9 ;  /* 0x0000001406097223 */ /* 0x000fe20000000009 */
[----:B------:R-:W-:Y:S01]  /*0900*/  SHF.L.U32 R5, R4, 0x5, RZ ;  /* 0x0000000504057819 */ /* 0x000fe200000006ff */
[----:B------:R-:W-:Y:S01]  /*0910*/  FFMA R10, R7, R19, R10 ;  /* 0x00000013070a7223 */ /* 0x000fe2000000000a */
[----:B------:R-:W-:-:S02]  /*0920*/  SEL R17, R17, RZ, !P0 ;  /* 0x000000ff11117207 */ /* 0x000fc40004000000 */
[----:B------:R-:W-:Y:S02]  /*0930*/  LOP3.LUT R16, R5, R16, RZ, 0xfc, !PT ;  /* 0x0000001005107212 */ /* 0x000fe400078efcff */
[----:B------:R-:W-:Y:S02]  /*0940*/  SEL R7, R8, RZ, !P0 ;  /* 0x000000ff08077207 */ /* 0x000fe40004000000 */
[----:B------:R-:W-:Y:S02]  /*0950*/  SEL R9, R9, RZ, !P0 ;  /* 0x000000ff09097207 */ /* 0x000fe40004000000 */
[----:B------:R-:W-:Y:S01]  /*0960*/  SEL R11, R10, RZ, !P0 ;  /* 0x000000ff0a0b7207 */ /* 0x000fe20004000000 */
[----:B------:R-:W-:Y:S04]  /*0970*/  STS [R16+UR4], R17 ;  /* 0x0000001110007988 */ /* 0x000fe80008000804 */
[----:B------:R-:W-:Y:S04]  /*0980*/  STS [R16+UR4+0x20], R7 ;  /* 0x0000200710007988 */ /* 0x000fe80008000804 */
[----:B------:R-:W-:Y:S04]  /*0990*/  STS [R16+UR4+0x40], R9 ;  /* 0x0000400910007988 */ /* 0x000fe80008000804 */
[----:B------:R-:W-:Y:S01]  /*09a0*/  STS [R16+UR4+0x60], R11 ;  /* 0x0000600b10007988 */ /* 0x000fe20008000804 */
[----:B------:R-:W-:Y:S01]  /*09b0*/  BAR.SYNC.DEFER_BLOCKING 0x0 ;  /* 0x0000000000007b1d */ /* 0x000fe20000010000 */
[----:B------:R-:W-:-:S13]  /*09c0*/  ISETP.GE.AND P1, PT, R3, 0x400, PT ;  /* 0x000004000300780c */ /* 0x000fda0003f26270 */
[----:B------:R-:W1:Y:S04]  /*09d0*/  @!P1 LDS R14, [R13+UR4] ;  /* 0x000000040d0e9984 */ /* 0x000e680008000800 */
[----:B------:R-:W2:Y:S04]  /*09e0*/  @!P1 LDS R2, [R13+UR4+0x400] ;  /* 0x000400040d029984 */ /* 0x000ea80008000800 */
[----:B------:R-:W3:Y:S04]  /*09f0*/  @!P1 LDS R12, [R13+UR4+0x800] ;  /* 0x000800040d0c9984 */ /* 0x000ee80008000800 */
[----:B------:R-:W4:Y:S04]  /*0a00*/  @!P1 LDS R15, [R13+UR4+0xc00] ;  /* 0x000c00040d0f9984 */ /* 0x000f280008000800 */
[----:B-1----:R-:W1:Y:S04]  /*0a10*/  SHFL.BFLY PT, R19, R14, 0x4, 0x1f ;  /* 0x0c801f000e137f89 */ /* 0x002e6800000e0000 */
[----:B--2---:R-:W2:Y:S04]  /*0a20*/  SHFL.BFLY PT, R21, R2, 0x4, 0x1f ;  /* 0x0c801f0002157f89 */ /* 0x004ea800000e0000 */
[----:B---3--:R-:W3:Y:S04]  /*0a30*/  SHFL.BFLY PT, R17, R12, 0x4, 0x1f ;  /* 0x0c801f000c117f89 */ /* 0x008ee800000e0000 */
[----:B----4-:R-:W4:Y:S01]  /*0a40*/  SHFL.BFLY PT, R6, R15, 0x4, 0x1f ;  /* 0x0c801f000f067f89 */ /* 0x010f2200000e0000 */
[----:B-1----:R-:W-:Y:S01]  /*0a50*/  FADD R19, R14, R19 ;  /* 0x000000130e137221 */ /* 0x002fe20000000000 */
[----:B--2---:R-:W-:Y:S01]  /*0a60*/  FADD R21, R2, R21 ;  /* 0x0000001502157221 */ /* 0x004fe20000000000 */
[----:B---3--:R-:W-:Y:S01]  /*0a70*/  FADD R17, R12, R17 ;  /* 0x000000110c117221 */ /* 0x008fe20000000000 */
[----:B----4-:R-:W-:-:S03]  /*0a80*/  FADD R16, R15, R6 ;  /* 0x000000060f107221 */ /* 0x010fc60000000000 */
[----:B------:R-:W1:Y:S04]  /*0a90*/  SHFL.BFLY PT, R8, R21, 0x2, 0x1f ;  /* 0x0c401f0015087f89 */ /* 0x000e6800000e0000 */
[----:B------:R-:W2:Y:S04]  /*0aa0*/  SHFL.BFLY PT, R6, R19, 0x2, 0x1f ;  /* 0x0c401f0013067f89 */ /* 0x000ea800000e0000 */
[----:B------:R-:W3:Y:S04]  /*0ab0*/  SHFL.BFLY PT, R10, R17, 0x2, 0x1f ;  /* 0x0c401f00110a7f89 */ /* 0x000ee800000e0000 */
[----:B------:R-:W4:Y:S01]  /*0ac0*/  SHFL.BFLY PT, R7, R16, 0x2, 0x1f ;  /* 0x0c401f0010077f89 */ /* 0x000f2200000e0000 */
[----:B-1----:R-:W-:Y:S01]  /*0ad0*/  FADD R8, R21, R8 ;  /* 0x0000000815087221 */ /* 0x002fe20000000000 */
[----:B--2---:R-:W-:Y:S01]  /*0ae0*/  FADD R6, R19, R6 ;  /* 0x0000000613067221 */ /* 0x004fe20000000000 */
[----:B---3--:R-:W-:Y:S01]  /*0af0*/  FADD R10, R17, R10 ;  /* 0x0000000a110a7221 */ /* 0x008fe20000000000 */
[----:B----4-:R-:W-:-:S02]  /*0b00*/  FADD R2, R16, R7 ;  /* 0x0000000710027221 */ /* 0x010fc40000000000 */
[----:B------:R-:W1:Y:S04]  /*0b10*/  SHFL.BFLY PT, R9, R8, 0x1, 0x1f ;  /* 0x0c201f0008097f89 */ /* 0x000e6800000e0000 */
[----:B------:R-:W2:Y:S04]  /*0b20*/  SHFL.BFLY PT, R7, R6, 0x1, 0x1f ;  /* 0x0c201f0006077f89 */ /* 0x000ea800000e0000 */
[----:B------:R-:W3:Y:S04]  /*0b30*/  SHFL.BFLY PT, R11, R10, 0x1, 0x1f ;  /* 0x0c201f000a0b7f89 */ /* 0x000ee800000e0000 */
[----:B------:R-:W4:Y:S01]  /*0b40*/  SHFL.BFLY PT, R15, R2, 0x1, 0x1f ;  /* 0x0c201f00020f7f89 */ /* 0x000f2200000e0000 */
[----:B------:R-:W-:-:S04]  /*0b50*/  LOP3.LUT P0, RZ, R3, 0x7, RZ, 0xc0, !PT ;  /* 0x0000000703ff7812 */ /* 0x000fc8000780c0ff */
[----:B------:R-:W-:Y:S01]  /*0b60*/  ISETP.LT.AND P0, PT, R3, 0x400, !P0 ;  /* 0x000004000300780c */ /* 0x000fe20004701270 */
[----:B-1----:R-:W-:Y:S01]  /*0b70*/  FADD R14, R8, R9 ;  /* 0x00000009080e7221 */ /* 0x002fe20000000000 */
[----:B--2---:R-:W-:Y:S01]  /*0b80*/  FADD R12, R6, R7 ;  /* 0x00000007060c7221 */ /* 0x004fe20000000000 */
[----:B---3--:R-:W-:Y:S01]  /*0b90*/  FADD R16, R10, R11 ;  /* 0x0000000b0a107221 */ /* 0x008fe20000000000 */
[----:B----4-:R-:W-:-:S09]  /*0ba0*/  FADD R18, R2, R15 ;  /* 0x0000000f02127221 */ /* 0x010fd20000000000 */
[----:B------:R1:W-:Y:S04]  /*0bb0*/  @P0 STS [R13+UR4], R12 ;  /* 0x0000000c0d000988 */ /* 0x0003e80008000804 */
[----:B------:R-:W-:Y:S04]  /*0bc0*/  @P0 STS [R13+UR4+0x400], R14 ;  /* 0x0004000e0d000988 */ /* 0x000fe80008000804 */
[----:B------:R-:W-:Y:S04]  /*0bd0*/  @P0 STS [R13+UR4+0x800], R16 ;  /* 0x000800100d000988 */ /* 0x000fe80008000804 */
[----:B------:R-:W-:Y:S01]  /*0be0*/  @P0 STS [R13+UR4+0xc00], R18 ;  /* 0x000c00120d000988 */ /* 0x000fe20008000804 */
[----:B------:R-:W-:Y:S06]  /*0bf0*/  BAR.SYNC.DEFER_BLOCKING 0x0 ;  /* 0x0000000000007b1d */ /* 0x000fec0000010000 */
[----:B------:R-:W-:Y:S04]  /*0c00*/  LDS R8, [R5+UR4] ;  /* 0x0000000405087984 */ /* 0x000fe80008000800 */
[----:B------:R-:W-:Y:S04]  /*0c10*/  LDS R9, [R5+UR4+0x20] ;  /* 0x0000200405097984 */ /* 0x000fe80008000800 */
[----:B------:R-:W-:Y:S04]  /*0c20*/  LDS R10, [R5+UR4+0x40] ;  /* 0x00004004050a7984 */ /* 0x000fe80008000800 */
[----:B------:R-:W2:Y:S01]  /*0c30*/  LDS R11, [R5+UR4+0x60] ;  /* 0x00006004050b7984 */ /* 0x000ea20008000800 */
[----:B------:R-:W-:-:S05]  /*0c40*/  IADD3 R7, R5, UR4, RZ ;  /* 0x0000000405077c10 */ /* 0x000fca000fffe0ff */
[----:B------:R-:W-:Y:S01]  /*0c50*/  IMAD R4, R4, -0x1c, R7 ;  /* 0xffffffe404047824 */ /* 0x000fe200078e0207 */
[----:B------:R-:W-:Y:S01]  /*0c60*/  BAR.SYNC.DEFER_BLOCKING 0x0 ;  /* 0x0000000000007b1d */ /* 0x000fe20000010000 */
[----:B------:R-:W-:-:S04]  /*0c70*/  LOP3.LUT R2, R3, 0x7f, RZ, 0xc0, !PT ;  /* 0x0000007f03027812 */ /* 0x000fc800078ec0ff */
[----:B-1----:R-:W-:-:S03]  /*0c80*/  LEA R12, R2, UR4, 0x2 ;  /* 0x00000004020c7c11 */ /* 0x002fc6000f8e10ff */
[----:B------:R-:W1:Y:S01]  /*0c90*/  LDC.64 R6, c[0x0][0x210] ;  /* 0x00008400ff067b82 */ /* 0x000e620000000a00 */
[----:B--2---:R2:W-:Y:S07]  /*0ca0*/  STS.128 [R4], R8 ;  /* 0x0000000804007388 */ /* 0x0045ee0000000c00 */
[----:B------:R-:W-:Y:S01]  /*0cb0*/  BAR.SYNC.DEFER_BLOCKING 0x0 ;  /* 0x0000000000007b1d */ /* 0x000fe20000010000 */
[----:B------:R-:W-:Y:S02]  /*0cc0*/  LOP3.LUT P0, RZ, R3, 0x80, RZ, 0xc0, !PT ;  /* 0x0000008003ff7812 */ /* 0x000fe4000780c0ff */
[----:B------:R-:W-:-:S04]  /*0cd0*/  LOP3.LUT R3, R0, 0x7f, R3, 0xf8, !PT ;  /* 0x0000007f00037812 */ /* 0x000fc800078ef803 */
[C---:B------:R-:W-:Y:S01]  /*0ce0*/  ISETP.LT.AND P0, PT, R3.reuse, 0xf00, !P0 ;  /* 0x00000f000300780c */ /* 0x040fe20004701270 */
[----:B------:R-:W3:Y:S01]  /*0cf0*/  LDS R12, [R12] ;  /* 0x000000000c0c7984 */ /* 0x000ee20000000800 */
[----:B-1----:R-:W-:Y:S01]  /*0d00*/  IMAD.WIDE R2, R3, 0x4, R6 ;  /* 0x0000000403027825 */ /* 0x002fe200078e0206 */
[----:B------:R-:W-:Y:S10]  /*0d10*/  BAR.SYNC.DEFER_BLOCKING 0x0 ;  /* 0x0000000000007b1d */ /* 0x000ff40000010000 */
[----:B--2---:R-:W-:Y:S05]  /*0d20*/  @!P0 EXIT ;  /* 0x000000000000894d */ /* 0x004fea0003800000 */
[----:B---3--:R-:W-:-:S05]  /*0d30*/  FMUL R5, R12, 0.0625 ;  /* 0x3d8000000c057820 */ /* 0x008fca0000400000 */
[----:B------:R-:W-:Y:S01]  /*0d40*/  STG.E desc[UR6][R2.64], R5 ;  /* 0x0000000502007986 */ /* 0x000fe2000c101906 */
[----:B------:R-:W-:Y:S05]  /*0d50*/  EXIT ;  /* 0x000000000000794d */ /* 0x000fea0003800000 */
.L_x_0:
[----:B------:R-:W-:-:S00]  /*0d60*/  BRA `(.L_x_0) ;  /* 0xfffffffc00fc7947 */ /* 0x000fc0000383ffff */
[----:B------:R-:W-:-:S00]  /*0d70*/  NOP ;  /* 0x0000000000007918 */ /* 0x000fc00000000000 */
        /* <DEDUP_REMOVED lines=8> */
.L_x_1:


//--------------------- .nv.shared.triton_per_fused_mean_mul_sigmoid_29 --------------------------
	.section	.nv.shared.triton_per_fused_mean_mul_sigmoid_29,"aw",@nobits
	.sectionflags	@""
	.align	16
	.zero		1024


//--------------------- .nv.constant0.triton_per_fused_mean_mul_sigmoid_29 --------------------------
	.section	.nv.constant0.triton_per_fused_mean_mul_sigmoid_29,"a",@progbits
	.sectionflags	@""
	.align	4
.nv.constant0.triton_per_fused_mean_mul_sigmoid_29:
	.zero		552
